//
// Generated by NVIDIA NVVM Compiler
//
// Compiler Build ID: CL-36424714
// Cuda compilation tools, release 13.0, V13.0.88
// Based on NVVM 20.0.0
//

.version 9.0
.target sm_100
.address_size 64

	// .globl	_Z8char_divPcS_S_

.visible .entry _Z8char_divPcS_S_(
	.param .u64 .ptr .align 1 _Z8char_divPcS_S__param_0,
	.param .u64 .ptr .align 1 _Z8char_divPcS_S__param_1,
	.param .u64 .ptr .align 1 _Z8char_divPcS_S__param_2
)
{
	.reg .b16 	%rs<4>;
	.reg .b64 	%rd<7>;

	ld.param.u64 	%rd1, [_Z8char_divPcS_S__param_0];
	ld.param.u64 	%rd2, [_Z8char_divPcS_S__param_1];
	ld.param.u64 	%rd3, [_Z8char_divPcS_S__param_2];
	cvta.to.global.u64 	%rd4, %rd3;
	cvta.to.global.u64 	%rd5, %rd2;
	cvta.to.global.u64 	%rd6, %rd1;
	ld.global.s8 	%rs1, [%rd6];
	ld.global.s8 	%rs2, [%rd5];
	div.s16 	%rs3, %rs1, %rs2;
	st.global.u8 	[%rd4], %rs3;
	ret;

}
	// .globl	_Z7int_divPiS_S_
.visible .entry _Z7int_divPiS_S_(
	.param .u64 .ptr .align 1 _Z7int_divPiS_S__param_0,
	.param .u64 .ptr .align 1 _Z7int_divPiS_S__param_1,
	.param .u64 .ptr .align 1 _Z7int_divPiS_S__param_2
)
{
	.reg .b32 	%r<4>;
	.reg .b64 	%rd<7>;

	ld.param.u64 	%rd1, [_Z7int_divPiS_S__param_0];
	ld.param.u64 	%rd2, [_Z7int_divPiS_S__param_1];
	ld.param.u64 	%rd3, [_Z7int_divPiS_S__param_2];
	cvta.to.global.u64 	%rd4, %rd3;
	cvta.to.global.u64 	%rd5, %rd2;
	cvta.to.global.u64 	%rd6, %rd1;
	ld.global.u32 	%r1, [%rd6];
	ld.global.u32 	%r2, [%rd5];
	div.s32 	%r3, %r1, %r2;
	st.global.u32 	[%rd4], %r3;
	ret;

}
	// .globl	_Z9float_divPfS_S_
.visible .entry _Z9float_divPfS_S_(
	.param .u64 .ptr .align 1 _Z9float_divPfS_S__param_0,
	.param .u64 .ptr .align 1 _Z9float_divPfS_S__param_1,
	.param .u64 .ptr .align 1 _Z9float_divPfS_S__param_2
)
{
	.reg .b32 	%f<4>;
	.reg .b64 	%rd<7>;

	ld.param.u64 	%rd1, [_Z9float_divPfS_S__param_0];
	ld.param.u64 	%rd2, [_Z9float_divPfS_S__param_1];
	ld.param.u64 	%rd3, [_Z9float_divPfS_S__param_2];
	cvta.to.global.u64 	%rd4, %rd3;
	cvta.to.global.u64 	%rd5, %rd2;
	cvta.to.global.u64 	%rd6, %rd1;
	ld.global.f32 	%f1, [%rd6];
	ld.global.f32 	%f2, [%rd5];
	div.rn.f32 	%f3, %f1, %f2;
	st.global.f32 	[%rd4], %f3;
	ret;

}
	// .globl	_Z10double_divPdS_S_
.visible .entry _Z10double_divPdS_S_(
	.param .u64 .ptr .align 1 _Z10double_divPdS_S__param_0,
	.param .u64 .ptr .align 1 _Z10double_divPdS_S__param_1,
	.param .u64 .ptr .align 1 _Z10double_divPdS_S__param_2
)
{
	.reg .b64 	%rd<7>;
	.reg .b64 	%fd<4>;

	ld.param.u64 	%rd1, [_Z10double_divPdS_S__param_0];
	ld.param.u64 	%rd2, [_Z10double_divPdS_S__param_1];
	ld.param.u64 	%rd3, [_Z10double_divPdS_S__param_2];
	cvta.to.global.u64 	%rd4, %rd3;
	cvta.to.global.u64 	%rd5, %rd2;
	cvta.to.global.u64 	%rd6, %rd1;
	ld.global.f64 	%fd1, [%rd6];
	ld.global.f64 	%fd2, [%rd5];
	div.rn.f64 	%fd3, %fd1, %fd2;
	st.global.f64 	[%rd4], %fd3;
	ret;

}


// ===== COMPILED SASS (sm_100) =====

	.target	sm_100

	.elftype	@"ET_EXEC"


//--------------------- .note.nv.tkinfo           --------------------------
	.section	.note.nv.tkinfo,"",@"SHT_NOTE"
	.sectionflags	@"SHF_NOTE_NV_TKINFO"
	.tkinfo
        /*0018*/ 	.word	0x00000002
        /*0030*/ 	.string	""
        /*0030*/ 	.string	"ptxas"
        /*0030*/ 	.string	"Cuda compilation tools, release 13.0, V13.0.88"
        /*0030*/ 	.string	"Build cuda_13.0.r13.0/compiler.36424714_0"
        /*0030*/ 	.string	"-arch sm_100 -m 64 "



//--------------------- .note.nv.cuinfo           --------------------------
	.section	.note.nv.cuinfo,"",@"SHT_NOTE"
	.sectionflags	@"SHF_NOTE_NV_CUINFO"
        /*0018*/ 	.short	0x0002
        /*001a*/ 	.short	0x0064
        /*001c*/ 	.short	0x0082
	.zero		2


//--------------------- .nv.info                  --------------------------
	.section	.nv.info,"",@"SHT_CUDA_INFO"
	.align	4


	//----- nvinfo : EIATTR_REGCOUNT
	.align		4
        /*0000*/ 	.byte	0x04, 0x2f
        /*0002*/ 	.short	(.L_1 - .L_0)
	.align		4
.L_0:
        /*0004*/ 	.word	index@(_Z8char_divPcS_S_)
        /*0008*/ 	.word	0x0000000b


	//----- nvinfo : EIATTR_FRAME_SIZE
	.align		4
.L_1:
        /*000c*/ 	.byte	0x04, 0x11
        /*000e*/ 	.short	(.L_3 - .L_2)
	.align		4
.L_2:
        /*0010*/ 	.word	index@($__internal_2_$__cuda_sm20_div_s16)
        /*0014*/ 	.word	0x00000000


	//----- nvinfo : EIATTR_FRAME_SIZE
	.align		4
.L_3:
        /*0018*/ 	.byte	0x04, 0x11
        /*001a*/ 	.short	(.L_5 - .L_4)
	.align		4
.L_4:
        /*001c*/ 	.word	index@(_Z8char_divPcS_S_)
        /*0020*/ 	.word	0x00000000


	//----- nvinfo : EIATTR_REGCOUNT
	.align		4
.L_5:
        /*0024*/ 	.byte	0x04, 0x2f
        /*0026*/ 	.short	(.L_7 - .L_6)
	.align		4
.L_6:
        /*0028*/ 	.word	index@(_Z7int_divPiS_S_)
        /*002c*/ 	.word	0x0000000e


	//----- nvinfo : EIATTR_FRAME_SIZE
	.align		4
.L_7:
        /*0030*/ 	.byte	0x04, 0x11
        /*0032*/ 	.short	(.L_9 - .L_8)
	.align		4
.L_8:
        /*0034*/ 	.word	index@(_Z7int_divPiS_S_)
        /*0038*/ 	.word	0x00000000


	//----- nvinfo : EIATTR_REGCOUNT
	.align		4
.L_9:
        /*003c*/ 	.byte	0x04, 0x2f
        /*003e*/ 	.short	(.L_11 - .L_10)
	.align		4
.L_10:
        /*0040*/ 	.word	index@(_Z9float_divPfS_S_)
        /*0044*/ 	.word	0x0000000f


	//----- nvinfo : EIATTR_FRAME_SIZE
	.align		4
.L_11:
        /*0048*/ 	.byte	0x04, 0x11
        /*004a*/ 	.short	(.L_13 - .L_12)
	.align		4
.L_12:
        /*004c*/ 	.word	index@($__internal_1_$__cuda_sm3x_div_rn_noftz_f32_slowpath)
        /*0050*/ 	.word	0x00000000


	//----- nvinfo : EIATTR_FRAME_SIZE
	.align		4
.L_13:
        /*0054*/ 	.byte	0x04, 0x11
        /*0056*/ 	.short	(.L_15 - .L_14)
	.align		4
.L_14:
        /*0058*/ 	.word	index@(_Z9float_divPfS_S_)
        /*005c*/ 	.word	0x00000000


	//----- nvinfo : EIATTR_REGCOUNT
	.align		4
.L_15:
        /*0060*/ 	.byte	0x04, 0x2f
        /*0062*/ 	.short	(.L_17 - .L_16)
	.align		4
.L_16:
        /*0064*/ 	.word	index@(_Z10double_divPdS_S_)
        /*0068*/ 	.word	0x00000018


	//----- nvinfo : EIATTR_FRAME_SIZE
	.align		4
.L_17:
        /*006c*/ 	.byte	0x04, 0x11
        /*006e*/ 	.short	(.L_19 - .L_18)
	.align		4
.L_18:
        /*0070*/ 	.word	index@($__internal_0_$__cuda_sm20_div_rn_f64_full)
        /*0074*/ 	.word	0x00000000


	//----- nvinfo : EIATTR_FRAME_SIZE
	.align		4
.L_19:
        /*0078*/ 	.byte	0x04, 0x11
        /*007a*/ 	.short	(.L_21 - .L_20)
	.align		4
.L_20:
        /*007c*/ 	.word	index@(_Z10double_divPdS_S_)
        /*0080*/ 	.word	0x00000000


	//----- nvinfo : EIATTR_MIN_STACK_SIZE
	.align		4
.L_21:
        /*0084*/ 	.byte	0x04, 0x12
        /*0086*/ 	.short	(.L_23 - .L_22)
	.align		4
.L_22:
        /*0088*/ 	.word	index@(_Z10double_divPdS_S_)
        /*008c*/ 	.word	0x00000000


	//----- nvinfo : EIATTR_MIN_STACK_SIZE
	.align		4
.L_23:
        /*0090*/ 	.byte	0x04, 0x12
        /*0092*/ 	.short	(.L_25 - .L_24)
	.align		4
.L_24:
        /*0094*/ 	.word	index@(_Z9float_divPfS_S_)
        /*0098*/ 	.word	0x00000000


	//----- nvinfo : EIATTR_MIN_STACK_SIZE
	.align		4
.L_25:
        /*009c*/ 	.byte	0x04, 0x12
        /*009e*/ 	.short	(.L_27 - .L_26)
	.align		4
.L_26:
        /*00a0*/ 	.word	index@(_Z7int_divPiS_S_)
        /*00a4*/ 	.word	0x00000000


	//----- nvinfo : EIATTR_MIN_STACK_SIZE
	.align		4
.L_27:
        /*00a8*/ 	.byte	0x04, 0x12
        /*00aa*/ 	.short	(.L_29 - .L_28)
	.align		4
.L_28:
        /*00ac*/ 	.word	index@(_Z8char_divPcS_S_)
        /*00b0*/ 	.word	0x00000000
.L_29:


//--------------------- .nv.compat                --------------------------
	.section	.nv.compat,"",@"SHT_CUDA_COMPAT_INFO"
	.align	4
        /*0000*/ 	.byte	0x02, 0x09, 0x00, 0x00, 0x02, 0x02, 0x01, 0x00, 0x02, 0x05, 0x05, 0x00, 0x03, 0x07, 0x01, 0x01
        /*0010*/ 	.byte	0x02, 0x03, 0x00, 0x00, 0x02, 0x06, 0x01, 0x00, 0x04, 0x0b, 0x08, 0x00, 0x01, 0x00, 0x00, 0x00
        /*0020*/ 	.byte	0x00, 0x00, 0x00, 0x00


//--------------------- .nv.info._Z10double_divPdS_S_ --------------------------
	.section	.nv.info._Z10double_divPdS_S_,"",@"SHT_CUDA_INFO"
	.sectionflags	@""
	.align	4


	//----- nvinfo : EIATTR_CUDA_API_VERSION
	.align		4
        /*0000*/ 	.byte	0x04, 0x37
        /*0002*/ 	.short	(.L_31 - .L_30)
.L_30:
        /*0004*/ 	.word	0x00000082


	//----- nvinfo : EIATTR_KPARAM_INFO
	.align		4
.L_31:
        /*0008*/ 	.byte	0x04, 0x17
        /*000a*/ 	.short	(.L_33 - .L_32)
.L_32:
        /*000c*/ 	.word	0x00000000
        /*0010*/ 	.short	0x0002
        /*0012*/ 	.short	0x0010
        /*0014*/ 	.byte	0x00, 0xf5, 0x21, 0x00


	//----- nvinfo : EIATTR_KPARAM_INFO
	.align		4
.L_33:
        /*0018*/ 	.byte	0x04, 0x17
        /*001a*/ 	.short	(.L_35 - .L_34)
.L_34:
        /*001c*/ 	.word	0x00000000
        /*0020*/ 	.short	0x0001
        /*0022*/ 	.short	0x0008
        /*0024*/ 	.byte	0x00, 0xf5, 0x21, 0x00


	//----- nvinfo : EIATTR_KPARAM_INFO
	.align		4
.L_35:
        /*0028*/ 	.byte	0x04, 0x17
        /*002a*/ 	.short	(.L_37 - .L_36)
.L_36:
        /*002c*/ 	.word	0x00000000
        /*0030*/ 	.short	0x0000
        /*0032*/ 	.short	0x0000
        /*0034*/ 	.byte	0x00, 0xf5, 0x21, 0x00


	//----- nvinfo : EIATTR_SPARSE_MMA_MASK
	.align		4
.L_37:
        /*0038*/ 	.byte	0x03, 0x50
        /*003a*/ 	.short	0x0000


	//----- nvinfo : EIATTR_MAXREG_COUNT
	.align		4
        /*003c*/ 	.byte	0x03, 0x1b
        /*003e*/ 	.short	0x00ff


	//----- nvinfo : EIATTR_MERCURY_ISA_VERSION
	.align		4
        /*0040*/ 	.byte	0x03, 0x5f
        /*0042*/ 	.short	0x0101


	//----- nvinfo : EIATTR_VRC_CTA_INIT_COUNT
	.align		4
        /*0044*/ 	.byte	0x02, 0x4a
	.zero		1
	.zero		1


	//----- nvinfo : EIATTR_EXIT_INSTR_OFFSETS
	.align		4
        /*0048*/ 	.byte	0x04, 0x1c
        /*004a*/ 	.short	(.L_39 - .L_38)


	//   ....[0]....
.L_38:
        /*004c*/ 	.word	0x000001a0


	//----- nvinfo : EIATTR_CRS_STACK_SIZE
	.align		4
.L_39:
        /*0050*/ 	.byte	0x04, 0x1e
        /*0052*/ 	.short	(.L_41 - .L_40)
.L_40:
        /*0054*/ 	.word	0x00000000


	//----- nvinfo : EIATTR_CBANK_PARAM_SIZE
	.align		4
.L_41:
        /*0058*/ 	.byte	0x03, 0x19
        /*005a*/ 	.short	0x0018


	//----- nvinfo : EIATTR_PARAM_CBANK
	.align		4
        /*005c*/ 	.byte	0x04, 0x0a
        /*005e*/ 	.short	(.L_43 - .L_42)
	.align		4
.L_42:
        /*0060*/ 	.word	index@(.nv.constant0._Z10double_divPdS_S_)
        /*0064*/ 	.short	0x0380
        /*0066*/ 	.short	0x0018


	//----- nvinfo : EIATTR_SW_WAR
	.align		4
.L_43:
        /*0068*/ 	.byte	0x04, 0x36
        /*006a*/ 	.short	(.L_45 - .L_44)
.L_44:
        /*006c*/ 	.word	0x00000008
.L_45:


//--------------------- .nv.info._Z9float_divPfS_S_ --------------------------
	.section	.nv.info._Z9float_divPfS_S_,"",@"SHT_CUDA_INFO"
	.sectionflags	@""
	.align	4


	//----- nvinfo : EIATTR_CUDA_API_VERSION
	.align		4
        /*0000*/ 	.byte	0x04, 0x37
        /*0002*/ 	.short	(.L_47 - .L_46)
.L_46:
        /*0004*/ 	.word	0x00000082


	//----- nvinfo : EIATTR_KPARAM_INFO
	.align		4
.L_47:
        /*0008*/ 	.byte	0x04, 0x17
        /*000a*/ 	.short	(.L_49 - .L_48)
.L_48:
        /*000c*/ 	.word	0x00000000
        /*0010*/ 	.short	0x0002
        /*0012*/ 	.short	0x0010
        /*0014*/ 	.byte	0x00, 0xf5, 0x21, 0x00


	//----- nvinfo : EIATTR_KPARAM_INFO
	.align		4
.L_49:
        /*0018*/ 	.byte	0x04, 0x17
        /*001a*/ 	.short	(.L_51 - .L_50)
.L_50:
        /*001c*/ 	.word	0x00000000
        /*0020*/ 	.short	0x0001
        /*0022*/ 	.short	0x0008
        /*0024*/ 	.byte	0x00, 0xf5, 0x21, 0x00


	//----- nvinfo : EIATTR_KPARAM_INFO
	.align		4
.L_51:
        /*0028*/ 	.byte	0x04, 0x17
        /*002a*/ 	.short	(.L_53 - .L_52)
.L_52:
        /*002c*/ 	.word	0x00000000
        /*0030*/ 	.short	0x0000
        /*0032*/ 	.short	0x0000
        /*0034*/ 	.byte	0x00, 0xf5, 0x21, 0x00


	//----- nvinfo : EIATTR_SPARSE_MMA_MASK
	.align		4
.L_53:
        /*0038*/ 	.byte	0x03, 0x50
        /*003a*/ 	.short	0x0000


	//----- nvinfo : EIATTR_MAXREG_COUNT
	.align		4
        /*003c*/ 	.byte	0x03, 0x1b
        /*003e*/ 	.short	0x00ff


	//----- nvinfo : EIATTR_MERCURY_ISA_VERSION
	.align		4
        /*0040*/ 	.byte	0x03, 0x5f
        /*0042*/ 	.short	0x0101


	//----- nvinfo : EIATTR_VRC_CTA_INIT_COUNT
	.align		4
        /*0044*/ 	.byte	0x02, 0x4a
	.zero		1
	.zero		1


	//----- nvinfo : EIATTR_EXIT_INSTR_OFFSETS
	.align		4
        /*0048*/ 	.byte	0x04, 0x1c
        /*004a*/ 	.short	(.L_55 - .L_54)


	//   ....[0]....
.L_54:
        /*004c*/ 	.word	0x00000120


	//----- nvinfo : EIATTR_CRS_STACK_SIZE
	.align		4
.L_55:
        /*0050*/ 	.byte	0x04, 0x1e
        /*0052*/ 	.short	(.L_57 - .L_56)
.L_56:
        /*0054*/ 	.word	0x00000000


	//----- nvinfo : EIATTR_CBANK_PARAM_SIZE
	.align		4
.L_57:
        /*0058*/ 	.byte	0x03, 0x19
        /*005a*/ 	.short	0x0018


	//----- nvinfo : EIATTR_PARAM_CBANK
	.align		4
        /*005c*/ 	.byte	0x04, 0x0a
        /*005e*/ 	.short	(.L_59 - .L_58)
	.align		4
.L_58:
        /*0060*/ 	.word	index@(.nv.constant0._Z9float_divPfS_S_)
        /*0064*/ 	.short	0x0380
        /*0066*/ 	.short	0x0018


	//----- nvinfo : EIATTR_SW_WAR
	.align		4
.L_59:
        /*0068*/ 	.byte	0x04, 0x36
        /*006a*/ 	.short	(.L_61 - .L_60)
.L_60:
        /*006c*/ 	.word	0x00000008
.L_61:


//--------------------- .nv.info._Z7int_divPiS_S_ --------------------------
	.section	.nv.info._Z7int_divPiS_S_,"",@"SHT_CUDA_INFO"
	.sectionflags	@""
	.align	4


	//----- nvinfo : EIATTR_CUDA_API_VERSION
	.align		4
        /*0000*/ 	.byte	0x04, 0x37
        /*0002*/ 	.short	(.L_63 - .L_62)
.L_62:
        /*0004*/ 	.word	0x00000082


	//----- nvinfo : EIATTR_KPARAM_INFO
	.align		4
.L_63:
        /*0008*/ 	.byte	0x04, 0x17
        /*000a*/ 	.short	(.L_65 - .L_64)
.L_64:
        /*000c*/ 	.word	0x00000000
        /*0010*/ 	.short	0x0002
        /*0012*/ 	.short	0x0010
        /*0014*/ 	.byte	0x00, 0xf5, 0x21, 0x00


	//----- nvinfo : EIATTR_KPARAM_INFO
	.align		4
.L_65:
        /*0018*/ 	.byte	0x04, 0x17
        /*001a*/ 	.short	(.L_67 - .L_66)
.L_66:
        /*001c*/ 	.word	0x00000000
        /*0020*/ 	.short	0x0001
        /*0022*/ 	.short	0x0008
        /*0024*/ 	.byte	0x00, 0xf5, 0x21, 0x00


	//----- nvinfo : EIATTR_KPARAM_INFO
	.align		4
.L_67:
        /*0028*/ 	.byte	0x04, 0x17
        /*002a*/ 	.short	(.L_69 - .L_68)
.L_68:
        /*002c*/ 	.word	0x00000000
        /*0030*/ 	.short	0x0000
        /*0032*/ 	.short	0x0000
        /*0034*/ 	.byte	0x00, 0xf5, 0x21, 0x00


	//----- nvinfo : EIATTR_SPARSE_MMA_MASK
	.align		4
.L_69:
        /*0038*/ 	.byte	0x03, 0x50
        /*003a*/ 	.short	0x0000


	//----- nvinfo : EIATTR_MAXREG_COUNT
	.align		4
        /*003c*/ 	.byte	0x03, 0x1b
        /*003e*/ 	.short	0x00ff


	//----- nvinfo : EIATTR_MERCURY_ISA_VERSION
	.align		4
        /*0040*/ 	.byte	0x03, 0x5f
        /*0042*/ 	.short	0x0101


	//----- nvinfo : EIATTR_VRC_CTA_INIT_COUNT
	.align		4
        /*0044*/ 	.byte	0x02, 0x4a
	.zero		1
	.zero		1


	//----- nvinfo : EIATTR_EXIT_INSTR_OFFSETS
	.align		4
        /*0048*/ 	.byte	0x04, 0x1c
        /*004a*/ 	.short	(.L_71 - .L_70)


	//   ....[0]....
.L_70:
        /*004c*/ 	.word	0x00000200


	//----- nvinfo : EIATTR_CBANK_PARAM_SIZE
	.align		4
.L_71:
        /*0050*/ 	.byte	0x03, 0x19
        /*0052*/ 	.short	0x0018


	//----- nvinfo : EIATTR_PARAM_CBANK
	.align		4
        /*0054*/ 	.byte	0x04, 0x0a
        /*0056*/ 	.short	(.L_73 - .L_72)
	.align		4
.L_72:
        /*0058*/ 	.word	index@(.nv.constant0._Z7int_divPiS_S_)
        /*005c*/ 	.short	0x0380
        /*005e*/ 	.short	0x0018


	//----- nvinfo : EIATTR_SW_WAR
	.align		4
.L_73:
        /*0060*/ 	.byte	0x04, 0x36
        /*0062*/ 	.short	(.L_75 - .L_74)
.L_74:
        /*0064*/ 	.word	0x00000008
.L_75:


//--------------------- .nv.info._Z8char_divPcS_S_ --------------------------
	.section	.nv.info._Z8char_divPcS_S_,"",@"SHT_CUDA_INFO"
	.sectionflags	@""
	.align	4


	//----- nvinfo : EIATTR_CUDA_API_VERSION
	.align		4
        /*0000*/ 	.byte	0x04, 0x37
        /*0002*/ 	.short	(.L_77 - .L_76)
.L_76:
        /*0004*/ 	.word	0x00000082


	//----- nvinfo : EIATTR_KPARAM_INFO
	.align		4
.L_77:
        /*0008*/ 	.byte	0x04, 0x17
        /*000a*/ 	.short	(.L_79 - .L_78)
.L_78:
        /*000c*/ 	.word	0x00000000
        /*0010*/ 	.short	0x0002
        /*0012*/ 	.short	0x0010
        /*0014*/ 	.byte	0x00, 0xf5, 0x21, 0x00


	//----- nvinfo : EIATTR_KPARAM_INFO
	.align		4
.L_79:
        /*0018*/ 	.byte	0x04, 0x17
        /*001a*/ 	.short	(.L_81 - .L_80)
.L_80:
        /*001c*/ 	.word	0x00000000
        /*0020*/ 	.short	0x0001
        /*0022*/ 	.short	0x0008
        /*0024*/ 	.byte	0x00, 0xf5, 0x21, 0x00


	//----- nvinfo : EIATTR_KPARAM_INFO
	.align		4
.L_81:
        /*0028*/ 	.byte	0x04, 0x17
        /*002a*/ 	.short	(.L_83 - .L_82)
.L_82:
        /*002c*/ 	.word	0x00000000
        /*0030*/ 	.short	0x0000
        /*0032*/ 	.short	0x0000
        /*0034*/ 	.byte	0x00, 0xf5, 0x21, 0x00


	//----- nvinfo : EIATTR_SPARSE_MMA_MASK
	.align		4
.L_83:
        /*0038*/ 	.byte	0x03, 0x50
        /*003a*/ 	.short	0x0000


	//----- nvinfo : EIATTR_MAXREG_COUNT
	.align		4
        /*003c*/ 	.byte	0x03, 0x1b
        /*003e*/ 	.short	0x00ff


	//----- nvinfo : EIATTR_MERCURY_ISA_VERSION
	.align		4
        /*0040*/ 	.byte	0x03, 0x5f
        /*0042*/ 	.short	0x0101


	//----- nvinfo : EIATTR_VRC_CTA_INIT_COUNT
	.align		4
        /*0044*/ 	.byte	0x02, 0x4a
	.zero		1
	.zero		1


	//----- nvinfo : EIATTR_EXIT_INSTR_OFFSETS
	.align		4
        /*0048*/ 	.byte	0x04, 0x1c
        /*004a*/ 	.short	(.L_85 - .L_84)


	//   ....[0]....
.L_84:
        /*004c*/ 	.word	0x000000a0


	//----- nvinfo : EIATTR_CRS_STACK_SIZE
	.align		4
.L_85:
        /*0050*/ 	.byte	0x04, 0x1e
        /*0052*/ 	.short	(.L_87 - .L_86)
.L_86:
        /*0054*/ 	.word	0x00000000


	//----- nvinfo : EIATTR_CBANK_PARAM_SIZE
	.align		4
.L_87:
        /*0058*/ 	.byte	0x03, 0x19
        /*005a*/ 	.short	0x0018


	//----- nvinfo : EIATTR_PARAM_CBANK
	.align		4
        /*005c*/ 	.byte	0x04, 0x0a
        /*005e*/ 	.short	(.L_89 - .L_88)
	.align		4
.L_88:
        /*0060*/ 	.word	index@(.nv.constant0._Z8char_divPcS_S_)
        /*0064*/ 	.short	0x0380
        /*0066*/ 	.short	0x0018


	//----- nvinfo : EIATTR_SW_WAR
	.align		4
.L_89:
        /*0068*/ 	.byte	0x04, 0x36
        /*006a*/ 	.short	(.L_91 - .L_90)
.L_90:
        /*006c*/ 	.word	0x00000008
.L_91:


//--------------------- .nv.callgraph             --------------------------
	.section	.nv.callgraph,"",@"SHT_CUDA_CALLGRAPH"
	.align	4
	.sectionentsize	8
	.align		4
        /*0000*/ 	.word	0x00000000
	.align		4
        /*0004*/ 	.word	0xffffffff
	.align		4
        /*0008*/ 	.word	0x00000000
	.align		4
        /*000c*/ 	.word	0xfffffffe
	.align		4
        /*0010*/ 	.word	0x00000000
	.align		4
        /*0014*/ 	.word	0xfffffffd
	.align		4
        /*0018*/ 	.word	0x00000000
	.align		4
        /*001c*/ 	.word	0xfffffffc


//--------------------- .text._Z10double_divPdS_S_ --------------------------
	.section	.text._Z10double_divPdS_S_,"ax",@progbits
	.align	128
        .global         _Z10double_divPdS_S_
        .type           _Z10double_divPdS_S_,@function
        .size           _Z10double_divPdS_S_,(.L_x_19 - _Z10double_divPdS_S_)
        .other          _Z10double_divPdS_S_,@"STO_CUDA_ENTRY STV_DEFAULT"
_Z10double_divPdS_S_:
.text._Z10double_divPdS_S_:
[----:B------:R-:W-:Y:S08]  /*0000*/  LDC R1, c[0x0][0x37c] ;  /* 0x0000df00ff017b82 */ /* 0x000ff00000000800 */
[----:B------:R-:W0:Y:S01]  /*0010*/  LDC.64 R6, c[0x0][0x388] ;  /* 0x0000e200ff067b82 */ /* 0x000e220000000a00 */
[----:B------:R-:W0:Y:S02]  /*0020*/  LDCU.64 UR4, c[0x0][0x358] ;  /* 0x00006b00ff0477ac */ /* 0x000e240008000a00 */
[----:B0-----:R-:W2:Y:S05]  /*0030*/  LDG.E.64 R6, desc[UR4][R6.64] ;  /* 0x0000000406067981 */ /* 0x001eaa000c1e1b00 */
[----:B------:R-:W0:Y:S02]  /*0040*/  LDC.64 R4, c[0x0][0x380] ;  /* 0x0000e000ff047b82 */ /* 0x000e240000000a00 */
[----:B0-----:R-:W3:Y:S01]  /*0050*/  LDG.E.64 R4, desc[UR4][R4.64] ;  /* 0x0000000404047981 */ /* 0x001ee2000c1e1b00 */
[----:B------:R-:W-:Y:S01]  /*0060*/  IMAD.MOV.U32 R2, RZ, RZ, 0x1 ;  /* 0x00000001ff027424 */ /* 0x000fe200078e00ff */
[----:B--2---:R-:W0:Y:S05]  /*0070*/  MUFU.RCP64H R3, R7 ;  /* 0x0000000700037308 */ /* 0x004e2a0000001800 */
[----:B0-----:R-:W-:-:S08]  /*0080*/  DFMA R8, -R6, R2, 1 ;  /* 0x3ff000000608742b */ /* 0x001fd00000000102 */
[----:B------:R-:W-:Y:S01]  /*0090*/  DFMA R8, R8, R8, R8 ;  /* 0x000000080808722b */ /* 0x000fe20000000008 */
[----:B---3--:R-:W-:-:S07]  /*00a0*/  FSETP.GEU.AND P1, PT, |R5|, 6.5827683646048100446e-37, PT ;  /* 0x036000000500780b */ /* 0x008fce0003f2e200 */
[----:B------:R-:W-:-:S08]  /*00b0*/  DFMA R8, R2, R8, R2 ;  /* 0x000000080208722b */ /* 0x000fd00000000002 */
[----:B------:R-:W-:-:S08]  /*00c0*/  DFMA R2, -R6, R8, 1 ;  /* 0x3ff000000602742b */ /* 0x000fd00000000108 */
[----:B------:R-:W-:-:S08]  /*00d0*/  DFMA R2, R8, R2, R8 ;  /* 0x000000020802722b */ /* 0x000fd00000000008 */
[----:B------:R-:W-:-:S08]  /*00e0*/  DMUL R8, R4, R2 ;  /* 0x0000000204087228 */ /* 0x000fd00000000000 */
[----:B------:R-:W-:-:S08]  /*00f0*/  DFMA R10, -R6, R8, R4 ;  /* 0x00000008060a722b */ /* 0x000fd00000000104 */
[----:B------:R-:W-:-:S10]  /*0100*/  DFMA R2, R2, R10, R8 ;  /* 0x0000000a0202722b */ /* 0x000fd40000000008 */
[----:B------:R-:W-:-:S05]  /*0110*/  FFMA R0, RZ, R7, R3 ;  /* 0x00000007ff007223 */ /* 0x000fca0000000003 */
[----:B------:R-:W-:-:S13]  /*0120*/  FSETP.GT.AND P0, PT, |R0|, 1.469367938527859385e-39, PT ;  /* 0x001000000000780b */ /* 0x000fda0003f04200 */
[----:B------:R-:W-:Y:S05]  /*0130*/  @P0 BRA P1, `(.L_x_0) ;  /* 0x0000000000100947 */ /* 0x000fea0000800000 */
[----:B------:R-:W-:-:S07]  /*0140*/  MOV R0, 0x160 ;  /* 0x0000016000007802 */ /* 0x000fce0000000f00 */
[----:B------:R-:W-:Y:S05]  /*0150*/  CALL.REL.NOINC `($__internal_0_$__cuda_sm20_div_rn_f64_full) ;  /* 0x0000000000147944 */ /* 0x000fea0003c00000 */
[----:B------:R-:W-:Y:S02]  /*0160*/  IMAD.MOV.U32 R2, RZ, RZ, R12 ;  /* 0x000000ffff027224 */ /* 0x000fe400078e000c */
[----:B------:R-:W-:-:S07]  /*0170*/  IMAD.MOV.U32 R3, RZ, RZ, R13 ;  /* 0x000000ffff037224 */ /* 0x000fce00078e000d */
.L_x_0:
[----:B------:R-:W0:Y:S02]  /*0180*/  LDC.64 R4, c[0x0][0x390] ;  /* 0x0000e400ff047b82 */ /* 0x000e240000000a00 */
[----:B0-----:R-:W-:Y:S01]  /*0190*/  STG.E.64 desc[UR4][R4.64], R2 ;  /* 0x0000000204007986 */ /* 0x001fe2000c101b04 */
[----:B------:R-:W-:Y:S05]  /*01a0*/  EXIT ;  /* 0x000000000000794d */ /* 0x000fea0003800000 */
        .weak           $__internal_0_$__cuda_sm20_div_rn_f64_full
        .type           $__internal_0_$__cuda_sm20_div_rn_f64_full,@function
        .size           $__internal_0_$__cuda_sm20_div_rn_f64_full,(.L_x_19 - $__internal_0_$__cuda_sm20_div_rn_f64_full)
$__internal_0_$__cuda_sm20_div_rn_f64_full:
[C---:B------:R-:W-:Y:S01]  /*01b0*/  FSETP.GEU.AND P0, PT, |R7|.reuse, 1.469367938527859385e-39, PT ;  /* 0x001000000700780b */ /* 0x040fe20003f0e200 */
[----:B------:R-:W-:Y:S01]  /*01c0*/  IMAD.MOV.U32 R8, RZ, RZ, 0x1 ;  /* 0x00000001ff087424 */ /* 0x000fe200078e00ff */
[C---:B------:R-:W-:Y:S01]  /*01d0*/  LOP3.LUT R2, R7.reuse, 0x800fffff, RZ, 0xc0, !PT ;  /* 0x800fffff07027812 */ /* 0x040fe200078ec0ff */
[----:B------:R-:W-:Y:S01]  /*01e0*/  IMAD.MOV.U32 R13, RZ, RZ, 0x1ca00000 ;  /* 0x1ca00000ff0d7424 */ /* 0x000fe200078e00ff */
[----:B------:R-:W-:Y:S02]  /*01f0*/  LOP3.LUT R17, R7, 0x7ff00000, RZ, 0xc0, !PT ;  /* 0x7ff0000007117812 */ /* 0x000fe400078ec0ff */
[----:B------:R-:W-:Y:S01]  /*0200*/  LOP3.LUT R3, R2, 0x3ff00000, RZ, 0xfc, !PT ;  /* 0x3ff0000002037812 */ /* 0x000fe200078efcff */
[----:B------:R-:W-:Y:S01]  /*0210*/  IMAD.MOV.U32 R2, RZ, RZ, R6 ;  /* 0x000000ffff027224 */ /* 0x000fe200078e0006 */
[----:B------:R-:W-:-:S04]  /*0220*/  LOP3.LUT R12, R5, 0x7ff00000, RZ, 0xc0, !PT ;  /* 0x7ff00000050c7812 */ /* 0x000fc800078ec0ff */
[----:B------:R-:W-:Y:S01]  /*0230*/  ISETP.GE.U32.AND P1, PT, R12, R17, PT ;  /* 0x000000110c00720c */ /* 0x000fe20003f26070 */
[----:B------:R-:W-:Y:S01]  /*0240*/  @!P0 DMUL R2, R6, 8.98846567431157953865e+307 ;  /* 0x7fe0000006028828 */ /* 0x000fe20000000000 */
[----:B------:R-:W-:-:S05]  /*0250*/  IMAD.MOV.U32 R19, RZ, RZ, R12 ;  /* 0x000000ffff137224 */ /* 0x000fca00078e000c */
[----:B------:R-:W0:Y:S02]  /*0260*/  MUFU.RCP64H R9, R3 ;  /* 0x0000000300097308 */ /* 0x000e240000001800 */
[----:B0-----:R-:W-:-:S08]  /*0270*/  DFMA R10, R8, -R2, 1 ;  /* 0x3ff00000080a742b */ /* 0x001fd00000000802 */
[----:B------:R-:W-:-:S08]  /*0280*/  DFMA R10, R10, R10, R10 ;  /* 0x0000000a0a0a722b */ /* 0x000fd0000000000a */
[----:B------:R-:W-:Y:S01]  /*0290*/  DFMA R10, R8, R10, R8 ;  /* 0x0000000a080a722b */ /* 0x000fe20000000008 */
[----:B------:R-:W-:Y:S01]  /*02a0*/  SEL R9, R13, 0x63400000, !P1 ;  /* 0x634000000d097807 */ /* 0x000fe20004800000 */
[----:B------:R-:W-:Y:S01]  /*02b0*/  IMAD.MOV.U32 R8, RZ, RZ, R4 ;  /* 0x000000ffff087224 */ /* 0x000fe200078e0004 */
[----:B------:R-:W-:Y:S02]  /*02c0*/  FSETP.GEU.AND P1, PT, |R5|, 1.469367938527859385e-39, PT ;  /* 0x001000000500780b */ /* 0x000fe40003f2e200 */
[----:B------:R-:W-:-:S03]  /*02d0*/  LOP3.LUT R9, R9, 0x800fffff, R5, 0xf8, !PT ;  /* 0x800fffff09097812 */ /* 0x000fc600078ef805 */
[----:B------:R-:W-:-:S08]  /*02e0*/  DFMA R14, R10, -R2, 1 ;  /* 0x3ff000000a0e742b */ /* 0x000fd00000000802 */
[----:B------:R-:W-:Y:S01]  /*02f0*/  DFMA R10, R10, R14, R10 ;  /* 0x0000000e0a0a722b */ /* 0x000fe2000000000a */
[----:B------:R-:W-:Y:S10]  /*0300*/  @P1 BRA `(.L_x_1) ;  /* 0x0000000000201947 */ /* 0x000ff40003800000 */
[----:B------:R-:W-:Y:S01]  /*0310*/  LOP3.LUT R15, R7, 0x7ff00000, RZ, 0xc0, !PT ;  /* 0x7ff00000070f7812 */ /* 0x000fe200078ec0ff */
[----:B------:R-:W-:-:S03]  /*0320*/  IMAD.MOV.U32 R14, RZ, RZ, RZ ;  /* 0x000000ffff0e7224 */ /* 0x000fc600078e00ff */
[----:B------:R-:W-:-:S04]  /*0330*/  ISETP.GE.U32.AND P1, PT, R12, R15, PT ;  /* 0x0000000f0c00720c */ /* 0x000fc80003f26070 */
[----:B------:R-:W-:-:S04]  /*0340*/  SEL R15, R13, 0x63400000, !P1 ;  /* 0x634000000d0f7807 */ /* 0x000fc80004800000 */
[----:B------:R-:W-:-:S04]  /*0350*/  LOP3.LUT R15, R15, 0x80000000, R5, 0xf8, !PT ;  /* 0x800000000f0f7812 */ /* 0x000fc800078ef805 */
[----:B------:R-:W-:-:S06]  /*0360*/  LOP3.LUT R15, R15, 0x100000, RZ, 0xfc, !PT ;  /* 0x001000000f0f7812 */ /* 0x000fcc00078efcff */
[----:B------:R-:W-:-:S10]  /*0370*/  DFMA R8, R8, 2, -R14 ;  /* 0x400000000808782b */ /* 0x000fd4000000080e */
[----:B------:R-:W-:-:S07]  /*0380*/  LOP3.LUT R19, R9, 0x7ff00000, RZ, 0xc0, !PT ;  /* 0x7ff0000009137812 */ /* 0x000fce00078ec0ff */
.L_x_1:
[----:B------:R-:W-:Y:S01]  /*0390*/  IMAD.MOV.U32 R18, RZ, RZ, R17 ;  /* 0x000000ffff127224 */ /* 0x000fe200078e0011 */
[----:B------:R-:W-:Y:S01]  /*03a0*/  @!P0 LOP3.LUT R18, R3, 0x7ff00000, RZ, 0xc0, !PT ;  /* 0x7ff0000003128812 */ /* 0x000fe200078ec0ff */
[----:B------:R-:W-:Y:S01]  /*03b0*/  VIADD R20, R19, 0xffffffff ;  /* 0xffffffff13147836 */ /* 0x000fe20000000000 */
[----:B------:R-:W-:-:S03]  /*03c0*/  DMUL R14, R10, R8 ;  /* 0x000000080a0e7228 */ /* 0x000fc60000000000 */
[----:B------:R-:W-:Y:S01]  /*03d0*/  VIADD R21, R18, 0xffffffff ;  /* 0xffffffff12157836 */ /* 0x000fe20000000000 */
[----:B------:R-:W-:-:S04]  /*03e0*/  ISETP.GT.U32.AND P0, PT, R20, 0x7feffffe, PT ;  /* 0x7feffffe1400780c */ /* 0x000fc80003f04070 */
[----:B------:R-:W-:Y:S01]  /*03f0*/  ISETP.GT.U32.OR P0, PT, R21, 0x7feffffe, P0 ;  /* 0x7feffffe1500780c */ /* 0x000fe20000704470 */
[----:B------:R-:W-:-:S08]  /*0400*/  DFMA R16, R14, -R2, R8 ;  /* 0x800000020e10722b */ /* 0x000fd00000000008 */
[----:B------:R-:W-:-:S04]  /*0410*/  DFMA R10, R10, R16, R14 ;  /* 0x000000100a0a722b */ /* 0x000fc8000000000e */
[----:B------:R-:W-:Y:S07]  /*0420*/  @P0 BRA `(.L_x_2) ;  /* 0x00000000006c0947 */ /* 0x000fee0003800000 */
[----:B------:R-:W-:-:S04]  /*0430*/  LOP3.LUT R5, R7, 0x7ff00000, RZ, 0xc0, !PT ;  /* 0x7ff0000007057812 */ /* 0x000fc800078ec0ff */
[CC--:B------:R-:W-:Y:S02]  /*0440*/  VIADDMNMX R4, R12.reuse, -R5.reuse, 0xb9600000, !PT ;  /* 0xb96000000c047446 */ /* 0x0c0fe40007800905 */
[----:B------:R-:W-:Y:S02]  /*0450*/  ISETP.GE.U32.AND P0, PT, R12, R5, PT ;  /* 0x000000050c00720c */ /* 0x000fe40003f06070 */
[----:B------:R-:W-:Y:S02]  /*0460*/  VIMNMX R4, PT, PT, R4, 0x46a00000, PT ;  /* 0x46a0000004047848 */ /* 0x000fe40003fe0100 */
[----:B------:R-:W-:-:S05]  /*0470*/  SEL R13, R13, 0x63400000, !P0 ;  /* 0x634000000d0d7807 */ /* 0x000fca0004000000 */
[----:B------:R-:W-:Y:S02]  /*0480*/  IMAD.IADD R14, R4, 0x1, -R13 ;  /* 0x00000001040e7824 */ /* 0x000fe400078e0a0d */
[----:B------:R-:W-:Y:S02]  /*0490*/  IMAD.MOV.U32 R4, RZ, RZ, RZ ;  /* 0x000000ffff047224 */ /* 0x000fe400078e00ff */
[----:B------:R-:W-:-:S06]  /*04a0*/  VIADD R5, R14, 0x7fe00000 ;  /* 0x7fe000000e057836 */ /* 0x000fcc0000000000 */
[----:B------:R-:W-:-:S10]  /*04b0*/  DMUL R12, R10, R4 ;  /* 0x000000040a0c7228 */ /* 0x000fd40000000000 */
[----:B------:R-:W-:-:S13]  /*04c0*/  FSETP.GTU.AND P0, PT, |R13|, 1.469367938527859385e-39, PT ;  /* 0x001000000d00780b */ /* 0x000fda0003f0c200 */
[----:B------:R-:W-:Y:S05]  /*04d0*/  @P0 BRA `(.L_x_3) ;  /* 0x0000000000940947 */ /* 0x000fea0003800000 */
[----:B------:R-:W-:Y:S01]  /*04e0*/  DFMA R2, R10, -R2, R8 ;  /* 0x800000020a02722b */ /* 0x000fe20000000008 */
[----:B------:R-:W-:-:S09]  /*04f0*/  IMAD.MOV.U32 R4, RZ, RZ, RZ ;  /* 0x000000ffff047224 */ /* 0x000fd200078e00ff */
[C---:B------:R-:W-:Y:S02]  /*0500*/  FSETP.NEU.AND P0, PT, R3.reuse, RZ, PT ;  /* 0x000000ff0300720b */ /* 0x040fe40003f0d000 */
[----:B------:R-:W-:-:S04]  /*0510*/  LOP3.LUT R7, R3, 0x80000000, R7, 0x48, !PT ;  /* 0x8000000003077812 */ /* 0x000fc800078e4807 */
[----:B------:R-:W-:-:S07]  /*0520*/  LOP3.LUT R5, R7, R5, RZ, 0xfc, !PT ;  /* 0x0000000507057212 */ /* 0x000fce00078efcff */
[----:B------:R-:W-:Y:S05]  /*0530*/  @!P0 BRA `(.L_x_3) ;  /* 0x00000000007c8947 */ /* 0x000fea0003800000 */
[----:B------:R-:W-:Y:S01]  /*0540*/  IMAD.MOV R3, RZ, RZ, -R14 ;  /* 0x000000ffff037224 */ /* 0x000fe200078e0a0e */
[----:B------:R-:W-:Y:S01]  /*0550*/  DMUL.RP R4, R10, R4 ;  /* 0x000000040a047228 */ /* 0x000fe20000008000 */
[----:B------:R-:W-:-:S06]  /*0560*/  IMAD.MOV.U32 R2, RZ, RZ, RZ ;  /* 0x000000ffff027224 */ /* 0x000fcc00078e00ff */
[----:B------:R-:W-:-:S03]  /*0570*/  DFMA R2, R12, -R2, R10 ;  /* 0x800000020c02722b */ /* 0x000fc6000000000a */
[----:B------:R-:W-:-:S03]  /*0580*/  LOP3.LUT R7, R5, R7, RZ, 0x3c, !PT ;  /* 0x0000000705077212 */ /* 0x000fc600078e3cff */
[----:B------:R-:W-:-:S04]  /*0590*/  IADD3 R2, PT, PT, -R14, -0x43300000, RZ ;  /* 0xbcd000000e027810 */ /* 0x000fc80007ffe1ff */
[----:B------:R-:W-:-:S04]  /*05a0*/  FSETP.NEU.AND P0, PT, |R3|, R2, PT ;  /* 0x000000020300720b */ /* 0x000fc80003f0d200 */
[----:B------:R-:W-:Y:S02]  /*05b0*/  FSEL R12, R4, R12, !P0 ;  /* 0x0000000c040c7208 */ /* 0x000fe40004000000 */
[----:B------:R-:W-:Y:S01]  /*05c0*/  FSEL R13, R7, R13, !P0 ;  /* 0x0000000d070d7208 */ /* 0x000fe20004000000 */
[----:B------:R-:W-:Y:S06]  /*05d0*/  BRA `(.L_x_3) ;  /* 0x0000000000547947 */ /* 0x000fec0003800000 */
.L_x_2:
[----:B------:R-:W-:-:S14]  /*05e0*/  DSETP.NAN.AND P0, PT, R4, R4, PT ;  /* 0x000000040400722a */ /* 0x000fdc0003f08000 */
[----:B------:R-:W-:Y:S05]  /*05f0*/  @P0 BRA `(.L_x_4) ;  /* 0x0000000000440947 */ /* 0x000fea0003800000 */
[----:B------:R-:W-:-:S14]  /*0600*/  DSETP.NAN.AND P0, PT, R6, R6, PT ;  /* 0x000000060600722a */ /* 0x000fdc0003f08000 */
[----:B------:R-:W-:Y:S05]  /*0610*/  @P0 BRA `(.L_x_5) ;  /* 0x0000000000300947 */ /* 0x000fea0003800000 */
[----:B------:R-:W-:Y:S01]  /*0620*/  ISETP.NE.AND P0, PT, R19, R18, PT ;  /* 0x000000121300720c */ /* 0x000fe20003f05270 */
[----:B------:R-:W-:Y:S02]  /*0630*/  IMAD.MOV.U32 R12, RZ, RZ, 0x0 ;  /* 0x00000000ff0c7424 */ /* 0x000fe400078e00ff */
[----:B------:R-:W-:-:S10]  /*0640*/  IMAD.MOV.U32 R13, RZ, RZ, -0x80000 ;  /* 0xfff80000ff0d7424 */ /* 0x000fd400078e00ff */
[----:B------:R-:W-:Y:S05]  /*0650*/  @!P0 BRA `(.L_x_3) ;  /* 0x0000000000348947 */ /* 0x000fea0003800000 */
[----:B------:R-:W-:Y:S02]  /*0660*/  ISETP.NE.AND P0, PT, R19, 0x7ff00000, PT ;  /* 0x7ff000001300780c */ /* 0x000fe40003f05270 */
[----:B------:R-:W-:Y:S02]  /*0670*/  LOP3.LUT R13, R5, 0x80000000, R7, 0x48, !PT ;  /* 0x80000000050d7812 */ /* 0x000fe400078e4807 */
[----:B------:R-:W-:-:S13]  /*0680*/  ISETP.EQ.OR P0, PT, R18, RZ, !P0 ;  /* 0x000000ff1200720c */ /* 0x000fda0004702670 */
[----:B------:R-:W-:Y:S01]  /*0690*/  @P0 LOP3.LUT R2, R13, 0x7ff00000, RZ, 0xfc, !PT ;  /* 0x7ff000000d020812 */ /* 0x000fe200078efcff */
[----:B------:R-:W-:Y:S02]  /*06a0*/  @!P0 IMAD.MOV.U32 R12, RZ, RZ, RZ ;  /* 0x000000ffff0c8224 */ /* 0x000fe400078e00ff */
[----:B------:R-:W-:Y:S02]  /*06b0*/  @P0 IMAD.MOV.U32 R12, RZ, RZ, RZ ;  /* 0x000000ffff0c0224 */ /* 0x000fe400078e00ff */
[----:B------:R-:W-:Y:S01]  /*06c0*/  @P0 IMAD.MOV.U32 R13, RZ, RZ, R2 ;  /* 0x000000ffff0d0224 */ /* 0x000fe200078e0002 */
[----:B------:R-:W-:Y:S06]  /*06d0*/  BRA `(.L_x_3) ;  /* 0x0000000000147947 */ /* 0x000fec0003800000 */
.L_x_5:
[----:B------:R-:W-:Y:S01]  /*06e0*/  LOP3.LUT R13, R7, 0x80000, RZ, 0xfc, !PT ;  /* 0x00080000070d7812 */ /* 0x000fe200078efcff */
[----:B------:R-:W-:Y:S01]  /*06f0*/  IMAD.MOV.U32 R12, RZ, RZ, R6 ;  /* 0x000000ffff0c7224 */ /* 0x000fe200078e0006 */
[----:B------:R-:W-:Y:S06]  /*0700*/  BRA `(.L_x_3) ;  /* 0x0000000000087947 */ /* 0x000fec0003800000 */
.L_x_4:
[----:B------:R-:W-:Y:S01]  /*0710*/  LOP3.LUT R13, R5, 0x80000, RZ, 0xfc, !PT ;  /* 0x00080000050d7812 */ /* 0x000fe200078efcff */
[----:B------:R-:W-:-:S07]  /*0720*/  IMAD.MOV.U32 R12, RZ, RZ, R4 ;  /* 0x000000ffff0c7224 */ /* 0x000fce00078e0004 */
.L_x_3:
[----:B------:R-:W-:Y:S02]  /*0730*/  IMAD.MOV.U32 R2, RZ, RZ, R0 ;  /* 0x000000ffff027224 */ /* 0x000fe400078e0000 */
[----:B------:R-:W-:-:S04]  /*0740*/  IMAD.MOV.U32 R3, RZ, RZ, 0x0 ;  /* 0x00000000ff037424 */ /* 0x000fc800078e00ff */
[----:B------:R-:W-:Y:S05]  /*0750*/  RET.REL.NODEC R2 `(_Z10double_divPdS_S_) ;  /* 0xfffffff802287950 */ /* 0x000fea0003c3ffff */
.L_x_6:
[----:B------:R-:W-:-:S00]  /*0760*/  BRA `(.L_x_6) ;  /* 0xfffffffc00fc7947 */ /* 0x000fc0000383ffff */
[----:B------:R-:W-:-:S00]  /*0770*/  NOP ;  /* 0x0000000000007918 */ /* 0x000fc00000000000 */
        /* <DEDUP_REMOVED lines=8> */
.L_x_19:


//--------------------- .text._Z9float_divPfS_S_  --------------------------
	.section	.text._Z9float_divPfS_S_,"ax",@progbits
	.align	128
        .global         _Z9float_divPfS_S_
        .type           _Z9float_divPfS_S_,@function
        .size           _Z9float_divPfS_S_,(.L_x_20 - _Z9float_divPfS_S_)
        .other          _Z9float_divPfS_S_,@"STO_CUDA_ENTRY STV_DEFAULT"
_Z9float_divPfS_S_:
.text._Z9float_divPfS_S_:
[----:B------:R-:W-:Y:S08]  /*0000*/  LDC R1, c[0x0][0x37c] ;  /* 0x0000df00ff017b82 */ /* 0x000ff00000000800 */
[----:B------:R-:W0:Y:S01]  /*0010*/  LDC.64 R4, c[0x0][0x388] ;  /* 0x0000e200ff047b82 */ /* 0x000e220000000a00 */
[----:B------:R-:W0:Y:S07]  /*0020*/  LDCU.64 UR4, c[0x0][0x358] ;  /* 0x00006b00ff0477ac */ /* 0x000e2e0008000a00 */
[----:B------:R-:W1:Y:S01]  /*0030*/  LDC.64 R2, c[0x0][0x380] ;  /* 0x0000e000ff027b82 */ /* 0x000e620000000a00 */
[----:B0-----:R-:W2:Y:S04]  /*0040*/  LDG.E R5, desc[UR4][R4.64] ;  /* 0x0000000404057981 */ /* 0x001ea8000c1e1900 */
[----:B-1----:R-:W3:Y:S01]  /*0050*/  LDG.E R0, desc[UR4][R2.64] ;  /* 0x0000000402007981 */ /* 0x002ee2000c1e1900 */
[----:B--2---:R-:W0:Y:S08]  /*0060*/  MUFU.RCP R6, R5 ;  /* 0x0000000500067308 */ /* 0x004e300000001000 */
[----:B---3--:R-:W1:Y:S01]  /*0070*/  FCHK P0, R0, R5 ;  /* 0x0000000500007302 */ /* 0x008e620000000000 */
[----:B0-----:R-:W-:-:S04]  /*0080*/  FFMA R7, -R5, R6, 1 ;  /* 0x3f80000005077423 */ /* 0x001fc80000000106 */
[----:B------:R-:W-:-:S04]  /*0090*/  FFMA R7, R6, R7, R6 ;  /* 0x0000000706077223 */ /* 0x000fc80000000006 */
[----:B------:R-:W-:-:S04]  /*00a0*/  FFMA R6, R0, R7, RZ ;  /* 0x0000000700067223 */ /* 0x000fc800000000ff */
[----:B------:R-:W-:-:S04]  /*00b0*/  FFMA R8, -R5, R6, R0 ;  /* 0x0000000605087223 */ /* 0x000fc80000000100 */
[----:B------:R-:W-:Y:S01]  /*00c0*/  FFMA R7, R7, R8, R6 ;  /* 0x0000000807077223 */ /* 0x000fe20000000006 */
[----:B-1----:R-:W-:Y:S06]  /*00d0*/  @!P0 BRA `(.L_x_7) ;  /* 0x0000000000088947 */ /* 0x002fec0003800000 */
[----:B------:R-:W-:-:S07]  /*00e0*/  MOV R2, 0x100 ;  /* 0x0000010000027802 */ /* 0x000fce0000000f00 */
[----:B------:R-:W-:Y:S05]  /*00f0*/  CALL.REL.NOINC `($__internal_1_$__cuda_sm3x_div_rn_noftz_f32_slowpath) ;  /* 0x00000000000c7944 */ /* 0x000fea0003c00000 */
.L_x_7:
[----:B------:R-:W0:Y:S02]  /*0100*/  LDC.64 R2, c[0x0][0x390] ;  /* 0x0000e400ff027b82 */ /* 0x000e240000000a00 */
[----:B0-----:R-:W-:Y:S01]  /*0110*/  STG.E desc[UR4][R2.64], R7 ;  /* 0x0000000702007986 */ /* 0x001fe2000c101904 */
[----:B------:R-:W-:Y:S05]  /*0120*/  EXIT ;  /* 0x000000000000794d */ /* 0x000fea0003800000 */
        .weak           $__internal_1_$__cuda_sm3x_div_rn_noftz_f32_slowpath
        .type           $__internal_1_$__cuda_sm3x_div_rn_noftz_f32_slowpath,@function
        .size           $__internal_1_$__cuda_sm3x_div_rn_noftz_f32_slowpath,(.L_x_20 - $__internal_1_$__cuda_sm3x_div_rn_noftz_f32_slowpath)
$__internal_1_$__cuda_sm3x_div_rn_noftz_f32_slowpath:
[----:B------:R-:W-:Y:S01]  /*0130*/  SHF.R.U32.HI R4, RZ, 0x17, R5 ;  /* 0x00000017ff047819 */ /* 0x000fe20000011605 */
[--C-:B------:R-:W-:Y:S01]  /*0140*/  IMAD.MOV.U32 R7, RZ, RZ, R0.reuse ;  /* 0x000000ffff077224 */ /* 0x100fe200078e0000 */
[----:B------:R-:W-:Y:S02]  /*0150*/  SHF.R.U32.HI R3, RZ, 0x17, R0 ;  /* 0x00000017ff037819 */ /* 0x000fe40000011600 */
[----:B------:R-:W-:Y:S02]  /*0160*/  LOP3.LUT R6, R4, 0xff, RZ, 0xc0, !PT ;  /* 0x000000ff04067812 */ /* 0x000fe400078ec0ff */
[----:B------:R-:W-:-:S03]  /*0170*/  LOP3.LUT R4, R3, 0xff, RZ, 0xc0, !PT ;  /* 0x000000ff03047812 */ /* 0x000fc600078ec0ff */
[----:B------:R-:W-:Y:S02]  /*0180*/  VIADD R10, R6, 0xffffffff ;  /* 0xffffffff060a7836 */ /* 0x000fe40000000000 */
[----:B------:R-:W-:-:S03]  /*0190*/  VIADD R9, R4, 0xffffffff ;  /* 0xffffffff04097836 */ /* 0x000fc60000000000 */
[----:B------:R-:W-:-:S04]  /*01a0*/  ISETP.GT.U32.AND P0, PT, R10, 0xfd, PT ;  /* 0x000000fd0a00780c */ /* 0x000fc80003f04070 */
[----:B------:R-:W-:-:S13]  /*01b0*/  ISETP.GT.U32.OR P0, PT, R9, 0xfd, P0 ;  /* 0x000000fd0900780c */ /* 0x000fda0000704470 */
[----:B------:R-:W-:Y:S01]  /*01c0*/  @!P0 IMAD.MOV.U32 R8, RZ, RZ, RZ ;  /* 0x000000ffff088224 */ /* 0x000fe200078e00ff */
[----:B------:R-:W-:Y:S06]  /*01d0*/  @!P0 BRA `(.L_x_8) ;  /* 0x0000000000608947 */ /* 0x000fec0003800000 */
[----:B------:R-:W-:Y:S01]  /*01e0*/  FSETP.GTU.FTZ.AND P0, PT, |R0|, +INF , PT ;  /* 0x7f8000000000780b */ /* 0x000fe20003f1c200 */
[----:B------:R-:W-:Y:S01]  /*01f0*/  IMAD.MOV.U32 R3, RZ, RZ, R5 ;  /* 0x000000ffff037224 */ /* 0x000fe200078e0005 */
[----:B------:R-:W-:-:S04]  /*0200*/  FSETP.GTU.FTZ.AND P1, PT, |R5|, +INF , PT ;  /* 0x7f8000000500780b */ /* 0x000fc80003f3c200 */
[----:B------:R-:W-:-:S13]  /*0210*/  PLOP3.LUT P0, PT, P0, P1, PT, 0xf8, 0x8f ;  /* 0x00000000008f781c */ /* 0x000fda0000703f70 */
[----:B------:R-:W-:Y:S05]  /*0220*/  @P0 BRA `(.L_x_9) ;  /* 0x0000000400440947 */ /* 0x000fea0003800000 */
[----:B------:R-:W-:-:S13]  /*0230*/  LOP3.LUT P0, RZ, R5, 0x7fffffff, R7, 0xc8, !PT ;  /* 0x7fffffff05ff7812 */ /* 0x000fda000780c807 */
[----:B------:R-:W-:Y:S05]  /*0240*/  @!P0 BRA `(.L_x_10) ;  /* 0x0000000400348947 */ /* 0x000fea0003800000 */
[C---:B------:R-:W-:Y:S02]  /*0250*/  FSETP.NEU.FTZ.AND P2, PT, |R0|.reuse, +INF , PT ;  /* 0x7f8000000000780b */ /* 0x040fe40003f5d200 */
[----:B------:R-:W-:Y:S02]  /*0260*/  FSETP.NEU.FTZ.AND P1, PT, |R3|, +INF , PT ;  /* 0x7f8000000300780b */ /* 0x000fe40003f3d200 */
[----:B------:R-:W-:-:S11]  /*0270*/  FSETP.NEU.FTZ.AND P0, PT, |R0|, +INF , PT ;  /* 0x7f8000000000780b */ /* 0x000fd60003f1d200 */
[----:B------:R-:W-:Y:S05]  /*0280*/  @!P1 BRA !P2, `(.L_x_10) ;  /* 0x0000000400249947 */ /* 0x000fea0005000000 */
[----:B------:R-:W-:-:S04]  /*0290*/  LOP3.LUT P2, RZ, R7, 0x7fffffff, RZ, 0xc0, !PT ;  /* 0x7fffffff07ff7812 */ /* 0x000fc8000784c0ff */
[----:B------:R-:W-:-:S13]  /*02a0*/  PLOP3.LUT P1, PT, P1, P2, PT, 0x2f, 0xf2 ;  /* 0x0000000000f2781c */ /* 0x000fda0000f24577 */
[----:B------:R-:W-:Y:S05]  /*02b0*/  @P1 BRA `(.L_x_11) ;  /* 0x0000000400101947 */ /* 0x000fea0003800000 */
[----:B------:R-:W-:-:S04]  /*02c0*/  LOP3.LUT P1, RZ, R5, 0x7fffffff, RZ, 0xc0, !PT ;  /* 0x7fffffff05ff7812 */ /* 0x000fc8000782c0ff */
[----:B------:R-:W-:-:S13]  /*02d0*/  PLOP3.LUT P0, PT, P0, P1, PT, 0x2f, 0xf2 ;  /* 0x0000000000f2781c */ /* 0x000fda0000702577 */
[----:B------:R-:W-:Y:S05]  /*02e0*/  @P0 BRA `(.L_x_12) ;  /* 0x0000000000f80947 */ /* 0x000fea0003800000 */
[----:B------:R-:W-:Y:S02]  /*02f0*/  ISETP.GE.AND P0, PT, R9, RZ, PT ;  /* 0x000000ff0900720c */ /* 0x000fe40003f06270 */
[----:B------:R-:W-:-:S11]  /*0300*/  ISETP.GE.AND P1, PT, R10, RZ, PT ;  /* 0x000000ff0a00720c */ /* 0x000fd60003f26270 */
[----:B------:R-:W-:Y:S02]  /*0310*/  @P0 IMAD.MOV.U32 R8, RZ, RZ, RZ ;  /* 0x000000ffff080224 */ /* 0x000fe400078e00ff */
[----:B------:R-:W-:Y:S01]  /*0320*/  @!P0 FFMA R7, R0, 1.84467440737095516160e+19, RZ ;  /* 0x5f80000000078823 */ /* 0x000fe200000000ff */
[----:B------:R-:W-:Y:S02]  /*0330*/  @!P0 IMAD.MOV.U32 R8, RZ, RZ, -0x40 ;  /* 0xffffffc0ff088424 */ /* 0x000fe400078e00ff */
[----:B------:R-:W-:Y:S02]  /*0340*/  @!P1 FFMA R5, R3, 1.84467440737095516160e+19, RZ ;  /* 0x5f80000003059823 */ /* 0x000fe400000000ff */
[----:B------:R-:W-:-:S07]  /*0350*/  @!P1 VIADD R8, R8, 0x40 ;  /* 0x0000004008089836 */ /* 0x000fce0000000000 */
.L_x_8:
[----:B------:R-:W-:Y:S01]  /*0360*/  LEA R0, R6, 0xc0800000, 0x17 ;  /* 0xc080000006007811 */ /* 0x000fe200078eb8ff */
[----:B------:R-:W-:-:S04]  /*0370*/  VIADD R4, R4, 0xffffff81 ;  /* 0xffffff8104047836 */ /* 0x000fc80000000000 */
[----:B------:R-:W-:Y:S02]  /*0380*/  IMAD.IADD R5, R5, 0x1, -R0 ;  /* 0x0000000105057824 */ /* 0x000fe400078e0a00 */
[----:B------:R-:W-:Y:S02]  /*0390*/  IMAD R0, R4, -0x800000, R7 ;  /* 0xff80000004007824 */ /* 0x000fe400078e0207 */
[----:B------:R-:W0:Y:S01]  /*03a0*/  MUFU.RCP R3, R5 ;  /* 0x0000000500037308 */ /* 0x000e220000001000 */
[----:B------:R-:W-:-:S04]  /*03b0*/  FADD.FTZ R9, -R5, -RZ ;  /* 0x800000ff05097221 */ /* 0x000fc80000010100 */
[----:B0-----:R-:W-:-:S04]  /*03c0*/  FFMA R10, R3, R9, 1 ;  /* 0x3f800000030a7423 */ /* 0x001fc80000000009 */
[----:B------:R-:W-:-:S04]  /*03d0*/  FFMA R12, R3, R10, R3 ;  /* 0x0000000a030c7223 */ /* 0x000fc80000000003 */
[----:B------:R-:W-:-:S04]  /*03e0*/  FFMA R3, R0, R12, RZ ;  /* 0x0000000c00037223 */ /* 0x000fc800000000ff */
[----:B------:R-:W-:-:S04]  /*03f0*/  FFMA R10, R9, R3, R0 ;  /* 0x00000003090a7223 */ /* 0x000fc80000000000 */
[----:B------:R-:W-:Y:S01]  /*0400*/  FFMA R11, R12, R10, R3 ;  /* 0x0000000a0c0b7223 */ /* 0x000fe20000000003 */
[----:B------:R-:W-:-:S03]  /*0410*/  IADD3 R3, PT, PT, R4, 0x7f, -R6 ;  /* 0x0000007f04037810 */ /* 0x000fc60007ffe806 */
[----:B------:R-:W-:Y:S02]  /*0420*/  FFMA R10, R9, R11, R0 ;  /* 0x0000000b090a7223 */ /* 0x000fe40000000000 */
[----:B------:R-:W-:Y:S02]  /*0430*/  IMAD.IADD R3, R3, 0x1, R8 ;  /* 0x0000000103037824 */ /* 0x000fe400078e0208 */
[----:B------:R-:W-:-:S05]  /*0440*/  FFMA R7, R12, R10, R11 ;  /* 0x0000000a0c077223 */ /* 0x000fca000000000b */
[----:B------:R-:W-:-:S04]  /*0450*/  SHF.R.U32.HI R0, RZ, 0x17, R7 ;  /* 0x00000017ff007819 */ /* 0x000fc80000011607 */
[----:B------:R-:W-:-:S05]  /*0460*/  LOP3.LUT R0, R0, 0xff, RZ, 0xc0, !PT ;  /* 0x000000ff00007812 */ /* 0x000fca00078ec0ff */
[----:B------:R-:W-:-:S04]  /*0470*/  IMAD.IADD R6, R0, 0x1, R3 ;  /* 0x0000000100067824 */ /* 0x000fc800078e0203 */
[----:B------:R-:W-:-:S05]  /*0480*/  VIADD R0, R6, 0xffffffff ;  /* 0xffffffff06007836 */ /* 0x000fca0000000000 */
[----:B------:R-:W-:-:S13]  /*0490*/  ISETP.GE.U32.AND P0, PT, R0, 0xfe, PT ;  /* 0x000000fe0000780c */ /* 0x000fda0003f06070 */
[----:B------:R-:W-:Y:S05]  /*04a0*/  @!P0 BRA `(.L_x_13) ;  /* 0x0000000000808947 */ /* 0x000fea0003800000 */
[----:B------:R-:W-:-:S13]  /*04b0*/  ISETP.GT.AND P0, PT, R6, 0xfe, PT ;  /* 0x000000fe0600780c */ /* 0x000fda0003f04270 */
[----:B------:R-:W-:Y:S05]  /*04c0*/  @P0 BRA `(.L_x_14) ;  /* 0x00000000006c0947 */ /* 0x000fea0003800000 */
[----:B------:R-:W-:-:S13]  /*04d0*/  ISETP.GE.AND P0, PT, R6, 0x1, PT ;  /* 0x000000010600780c */ /* 0x000fda0003f06270 */
[----:B------:R-:W-:Y:S05]  /*04e0*/  @P0 BRA `(.L_x_15) ;  /* 0x0000000000980947 */ /* 0x000fea0003800000 */
[----:B------:R-:W-:Y:S02]  /*04f0*/  ISETP.GE.AND P0, PT, R6, -0x18, PT ;  /* 0xffffffe80600780c */ /* 0x000fe40003f06270 */
[----:B------:R-:W-:-:S11]  /*0500*/  LOP3.LUT R7, R7, 0x80000000, RZ, 0xc0, !PT ;  /* 0x8000000007077812 */ /* 0x000fd600078ec0ff */
[----:B------:R-:W-:Y:S05]  /*0510*/  @!P0 BRA `(.L_x_15) ;  /* 0x00000000008c8947 */ /* 0x000fea0003800000 */
[-CC-:B------:R-:W-:Y:S01]  /*0520*/  FFMA.RZ R0, R12, R10.reuse, R11.reuse ;  /* 0x0000000a0c007223 */ /* 0x180fe2000000c00b */
[----:B------:R-:W-:Y:S02]  /*0530*/  VIADD R5, R6, 0x20 ;  /* 0x0000002006057836 */ /* 0x000fe40000000000 */
[-CC-:B------:R-:W-:Y:S01]  /*0540*/  FFMA.RM R3, R12, R10.reuse, R11.reuse ;  /* 0x0000000a0c037223 */ /* 0x180fe2000000400b */
[----:B------:R-:W-:Y:S02]  /*0550*/  ISETP.NE.AND P2, PT, R6, RZ, PT ;  /* 0x000000ff0600720c */ /* 0x000fe40003f45270 */
[----:B------:R-:W-:Y:S01]  /*0560*/  LOP3.LUT R4, R0, 0x7fffff, RZ, 0xc0, !PT ;  /* 0x007fffff00047812 */ /* 0x000fe200078ec0ff */
[----:B------:R-:W-:Y:S01]  /*0570*/  FFMA.RP R0, R12, R10, R11 ;  /* 0x0000000a0c007223 */ /* 0x000fe2000000800b */
[----:B------:R-:W-:Y:S01]  /*0580*/  ISETP.NE.AND P1, PT, R6, RZ, PT ;  /* 0x000000ff0600720c */ /* 0x000fe20003f25270 */
[----:B------:R-:W-:Y:S01]  /*0590*/  IMAD.MOV R6, RZ, RZ, -R6 ;  /* 0x000000ffff067224 */ /* 0x000fe200078e0a06 */
[----:B------:R-:W-:-:S02]  /*05a0*/  LOP3.LUT R4, R4, 0x800000, RZ, 0xfc, !PT ;  /* 0x0080000004047812 */ /* 0x000fc400078efcff */
[----:B------:R-:W-:Y:S02]  /*05b0*/  FSETP.NEU.FTZ.AND P0, PT, R0, R3, PT ;  /* 0x000000030000720b */ /* 0x000fe40003f1d000 */
[----:B------:R-:W-:Y:S02]  /*05c0*/  SHF.L.U32 R5, R4, R5, RZ ;  /* 0x0000000504057219 */ /* 0x000fe400000006ff */
[----:B------:R-:W-:Y:S02]  /*05d0*/  SEL R3, R6, RZ, P2 ;  /* 0x000000ff06037207 */ /* 0x000fe40001000000 */
[----:B------:R-:W-:Y:S02]  /*05e0*/  ISETP.NE.AND P1, PT, R5, RZ, P1 ;  /* 0x000000ff0500720c */ /* 0x000fe40000f25270 */
[----:B------:R-:W-:Y:S02]  /*05f0*/  SHF.R.U32.HI R3, RZ, R3, R4 ;  /* 0x00000003ff037219 */ /* 0x000fe40000011604 */
[----:B------:R-:W-:-:S02]  /*0600*/  PLOP3.LUT P0, PT, P0, P1, PT, 0xf8, 0x8f ;  /* 0x00000000008f781c */ /* 0x000fc40000703f70 */
[----:B------:R-:W-:Y:S02]  /*0610*/  SHF.R.U32.HI R5, RZ, 0x1, R3 ;  /* 0x00000001ff057819 */ /* 0x000fe40000011603 */
[----:B------:R-:W-:-:S04]  /*0620*/  SEL R0, RZ, 0x1, !P0 ;  /* 0x00000001ff007807 */ /* 0x000fc80004000000 */
[----:B------:R-:W-:-:S04]  /*0630*/  LOP3.LUT R0, R0, 0x1, R5, 0xf8, !PT ;  /* 0x0000000100007812 */ /* 0x000fc800078ef805 */
[----:B------:R-:W-:-:S05]  /*0640*/  LOP3.LUT R0, R0, R3, RZ, 0xc0, !PT ;  /* 0x0000000300007212 */ /* 0x000fca00078ec0ff */
[----:B------:R-:W-:-:S05]  /*0650*/  IMAD.IADD R0, R5, 0x1, R0 ;  /* 0x0000000105007824 */ /* 0x000fca00078e0200 */
[----:B------:R-:W-:Y:S01]  /*0660*/  LOP3.LUT R7, R0, R7, RZ, 0xfc, !PT ;  /* 0x0000000700077212 */ /* 0x000fe200078efcff */
[----:B------:R-:W-:Y:S06]  /*0670*/  BRA `(.L_x_15) ;  /* 0x0000000000347947 */ /* 0x000fec0003800000 */
.L_x_14:
[----:B------:R-:W-:-:S04]  /*0680*/  LOP3.LUT R7, R7, 0x80000000, RZ, 0xc0, !PT ;  /* 0x8000000007077812 */ /* 0x000fc800078ec0ff */
[----:B------:R-:W-:Y:S01]  /*0690*/  LOP3.LUT R7, R7, 0x7f800000, RZ, 0xfc, !PT ;  /* 0x7f80000007077812 */ /* 0x000fe200078efcff */
[----:B------:R-:W-:Y:S06]  /*06a0*/  BRA `(.L_x_15) ;  /* 0x0000000000287947 */ /* 0x000fec0003800000 */
.L_x_13:
[----:B------:R-:W-:Y:S01]  /*06b0*/  IMAD R7, R3, 0x800000, R7 ;  /* 0x0080000003077824 */ /* 0x000fe200078e0207 */
[----:B------:R-:W-:Y:S06]  /*06c0*/  BRA `(.L_x_15) ;  /* 0x0000000000207947 */ /* 0x000fec0003800000 */
.L_x_12:
[----:B------:R-:W-:-:S04]  /*06d0*/  LOP3.LUT R7, R5, 0x80000000, R7, 0x48, !PT ;  /* 0x8000000005077812 */ /* 0x000fc800078e4807 */
[----:B------:R-:W-:Y:S01]  /*06e0*/  LOP3.LUT R7, R7, 0x7f800000, RZ, 0xfc, !PT ;  /* 0x7f80000007077812 */ /* 0x000fe200078efcff */
[----:B------:R-:W-:Y:S06]  /*06f0*/  BRA `(.L_x_15) ;  /* 0x0000000000147947 */ /* 0x000fec0003800000 */
.L_x_11:
[----:B------:R-:W-:Y:S01]  /*0700*/  LOP3.LUT R7, R5, 0x80000000, R7, 0x48, !PT ;  /* 0x8000000005077812 */ /* 0x000fe200078e4807 */
[----:B------:R-:W-:Y:S06]  /*0710*/  BRA `(.L_x_15) ;  /* 0x00000000000c7947 */ /* 0x000fec0003800000 */
.L_x_10:
[----:B------:R-:W0:Y:S01]  /*0720*/  MUFU.RSQ R7, -QNAN ;  /* 0xffc0000000077908 */ /* 0x000e220000001400 */
[----:B------:R-:W-:Y:S05]  /*0730*/  BRA `(.L_x_15) ;  /* 0x0000000000047947 */ /* 0x000fea0003800000 */
.L_x_9:
[----:B------:R-:W-:-:S07]  /*0740*/  FADD.FTZ R7, R0, R3 ;  /* 0x0000000300077221 */ /* 0x000fce0000010000 */
.L_x_15:
[----:B------:R-:W-:-:S04]  /*0750*/  IMAD.MOV.U32 R3, RZ, RZ, 0x0 ;  /* 0x00000000ff037424 */ /* 0x000fc800078e00ff */
[----:B0-----:R-:W-:Y:S05]  /*0760*/  RET.REL.NODEC R2 `(_Z9float_divPfS_S_) ;  /* 0xfffffff802247950 */ /* 0x001fea0003c3ffff */
.L_x_16:
        /* <DEDUP_REMOVED lines=9> */
.L_x_20:


//--------------------- .text._Z7int_divPiS_S_    --------------------------
	.section	.text._Z7int_divPiS_S_,"ax",@progbits
	.align	128
        .global         _Z7int_divPiS_S_
        .type           _Z7int_divPiS_S_,@function
        .size           _Z7int_divPiS_S_,(.L_x_24 - _Z7int_divPiS_S_)
        .other          _Z7int_divPiS_S_,@"STO_CUDA_ENTRY STV_DEFAULT"
_Z7int_divPiS_S_:
.text._Z7int_divPiS_S_:
[----:B------:R-:W-:Y:S08]  /*0000*/  LDC R1, c[0x0][0x37c] ;  /* 0x0000df00ff017b82 */ /* 0x000ff00000000800 */
[----:B------:R-:W0:Y:S01]  /*0010*/  LDC.64 R4, c[0x0][0x388] ;  /* 0x0000e200ff047b82 */ /* 0x000e220000000a00 */
[----:B------:R-:W0:Y:S02]  /*0020*/  LDCU.64 UR4, c[0x0][0x358] ;  /* 0x00006b00ff0477ac */ /* 0x000e240008000a00 */
[----:B0-----:R-:W2:Y:S05]  /*0030*/  LDG.E R5, desc[UR4][R4.64] ;  /* 0x0000000404057981 */ /* 0x001eaa000c1e1900 */
[----:B------:R-:W0:Y:S02]  /*0040*/  LDC.64 R2, c[0x0][0x380] ;  /* 0x0000e000ff027b82 */ /* 0x000e240000000a00 */
[----:B0-----:R0:W3:Y:S01]  /*0050*/  LDG.E R2, desc[UR4][R2.64] ;  /* 0x0000000402027981 */ /* 0x0010e2000c1e1900 */
[----:B--2---:R-:W-:-:S02]  /*0060*/  IABS R9, R5 ;  /* 0x0000000500097213 */ /* 0x004fc40000000000 */
[----:B0-----:R-:W-:Y:S02]  /*0070*/  IABS R3, R5 ;  /* 0x0000000500037213 */ /* 0x001fe40000000000 */
[----:B------:R-:W0:Y:S08]  /*0080*/  I2F.RP R0, R9 ;  /* 0x0000000900007306 */ /* 0x000e300000209400 */
[----:B0-----:R-:W0:Y:S01]  /*0090*/  MUFU.RCP R0, R0 ;  /* 0x0000000000007308 */ /* 0x001e220000001000 */
[----:B---3--:R-:W-:Y:S01]  /*00a0*/  IABS R4, R2 ;  /* 0x0000000200047213 */ /* 0x008fe20000000000 */
[----:B0-----:R-:W-:-:S02]  /*00b0*/  VIADD R6, R0, 0xffffffe ;  /* 0x0ffffffe00067836 */ /* 0x001fc40000000000 */
[----:B------:R-:W-:-:S04]  /*00c0*/  IMAD.MOV R0, RZ, RZ, -R3 ;  /* 0x000000ffff007224 */ /* 0x000fc800078e0a03 */
[----:B------:R0:W1:Y:S02]  /*00d0*/  F2I.FTZ.U32.TRUNC.NTZ R7, R6 ;  /* 0x0000000600077305 */ /* 0x000064000021f000 */
[----:B0-----:R-:W-:Y:S02]  /*00e0*/  HFMA2 R6, -RZ, RZ, 0, 0 ;  /* 0x00000000ff067431 */ /* 0x001fe400000001ff */
[----:B-1----:R-:W-:-:S04]  /*00f0*/  IMAD.MOV R8, RZ, RZ, -R7 ;  /* 0x000000ffff087224 */ /* 0x002fc800078e0a07 */
[----:B------:R-:W-:-:S04]  /*0100*/  IMAD R11, R8, R9, RZ ;  /* 0x00000009080b7224 */ /* 0x000fc800078e02ff */
[----:B------:R-:W-:-:S06]  /*0110*/  IMAD.HI.U32 R7, R7, R11, R6 ;  /* 0x0000000b07077227 */ /* 0x000fcc00078e0006 */
[----:B------:R-:W-:-:S04]  /*0120*/  IMAD.HI.U32 R7, R7, R4, RZ ;  /* 0x0000000407077227 */ /* 0x000fc800078e00ff */
[----:B------:R-:W-:-:S05]  /*0130*/  IMAD R0, R7, R0, R4 ;  /* 0x0000000007007224 */ /* 0x000fca00078e0204 */
[----:B------:R-:W-:-:S13]  /*0140*/  ISETP.GT.U32.AND P2, PT, R9, R0, PT ;  /* 0x000000000900720c */ /* 0x000fda0003f44070 */
[----:B------:R-:W-:Y:S01]  /*0150*/  @!P2 IMAD.IADD R0, R0, 0x1, -R9 ;  /* 0x000000010000a824 */ /* 0x000fe200078e0a09 */
[----:B------:R-:W-:Y:S02]  /*0160*/  @!P2 IADD3 R7, PT, PT, R7, 0x1, RZ ;  /* 0x000000010707a810 */ /* 0x000fe40007ffe0ff */
[----:B------:R-:W-:Y:S02]  /*0170*/  ISETP.NE.AND P2, PT, R5, RZ, PT ;  /* 0x000000ff0500720c */ /* 0x000fe40003f45270 */
[----:B------:R-:W-:Y:S02]  /*0180*/  ISETP.GE.U32.AND P0, PT, R0, R9, PT ;  /* 0x000000090000720c */ /* 0x000fe40003f06070 */
[----:B------:R-:W-:Y:S02]  /*0190*/  LOP3.LUT R0, R2, R5, RZ, 0x3c, !PT ;  /* 0x0000000502007212 */ /* 0x000fe400078e3cff */
[----:B------:R-:W0:Y:S02]  /*01a0*/  LDC.64 R2, c[0x0][0x390] ;  /* 0x0000e400ff027b82 */ /* 0x000e240000000a00 */
[----:B------:R-:W-:-:S07]  /*01b0*/  ISETP.GE.AND P1, PT, R0, RZ, PT ;  /* 0x000000ff0000720c */ /* 0x000fce0003f26270 */
[----:B------:R-:W-:-:S06]  /*01c0*/  @P0 VIADD R7, R7, 0x1 ;  /* 0x0000000107070836 */ /* 0x000fcc0000000000 */
[----:B------:R-:W-:Y:S02]  /*01d0*/  @!P1 IADD3 R7, PT, PT, -R7, RZ, RZ ;  /* 0x000000ff07079210 */ /* 0x000fe40007ffe1ff */
[----:B------:R-:W-:-:S05]  /*01e0*/  @!P2 LOP3.LUT R7, RZ, R5, RZ, 0x33, !PT ;  /* 0x00000005ff07a212 */ /* 0x000fca00078e33ff */
[----:B0-----:R-:W-:Y:S01]  /*01f0*/  STG.E desc[UR4][R2.64], R7 ;  /* 0x0000000702007986 */ /* 0x001fe2000c101904 */
[----:B------:R-:W-:Y:S05]  /*0200*/  EXIT ;  /* 0x000000000000794d */ /* 0x000fea0003800000 */
.L_x_17:
        /* <DEDUP_REMOVED lines=15> */
.L_x_24:


//--------------------- .text._Z8char_divPcS_S_   --------------------------
	.section	.text._Z8char_divPcS_S_,"ax",@progbits
	.align	128
        .global         _Z8char_divPcS_S_
        .type           _Z8char_divPcS_S_,@function
        .size           _Z8char_divPcS_S_,(.L_x_21 - _Z8char_divPcS_S_)
        .other          _Z8char_divPcS_S_,@"STO_CUDA_ENTRY STV_DEFAULT"
_Z8char_divPcS_S_:
.text._Z8char_divPcS_S_:
[----:B------:R-:W-:Y:S08]  /*0000*/  LDC R1, c[0x0][0x37c] ;  /* 0x0000df00ff017b82 */ /* 0x000ff00000000800 */
[----:B------:R-:W0:Y:S01]  /*0010*/  LDC.64 R2, c[0x0][0x380] ;  /* 0x0000e000ff027b82 */ /* 0x000e220000000a00 */
[----:B------:R-:W0:Y:S07]  /*0020*/  LDCU.64 UR4, c[0x0][0x358] ;  /* 0x00006b00ff0477ac */ /* 0x000e2e0008000a00 */
[----:B------:R-:W1:Y:S01]  /*0030*/  LDC.64 R4, c[0x0][0x388] ;  /* 0x0000e200ff047b82 */ /* 0x000e620000000a00 */
[----:B0-----:R0:W5:Y:S04]  /*0040*/  LDG.E.S8 R2, desc[UR4][R2.64] ;  /* 0x0000000402027981 */ /* 0x001168000c1e1300 */
[----:B-1----:R0:W5:Y:S01]  /*0050*/  LDG.E.S8 R5, desc[UR4][R4.64] ;  /* 0x0000000404057981 */ /* 0x002162000c1e1300 */
[----:B------:R-:W-:-:S07]  /*0060*/  MOV R6, 0x80 ;  /* 0x0000008000067802 */ /* 0x000fce0000000f00 */
[----:B0----5:R-:W-:Y:S05]  /*0070*/  CALL.REL.NOINC `($__internal_2_$__cuda_sm20_div_s16) ;  /* 0x00000000000c7944 */ /* 0x021fea0003c00000 */
[----:B------:R-:W0:Y:S02]  /*0080*/  LDC.64 R2, c[0x0][0x390] ;  /* 0x0000e400ff027b82 */ /* 0x000e240000000a00 */
[----:B0-----:R-:W-:Y:S01]  /*0090*/  STG.E.U8 desc[UR4][R2.64], R5 ;  /* 0x0000000502007986 */ /* 0x001fe2000c101104 */
[----:B------:R-:W-:Y:S05]  /*00a0*/  EXIT ;  /* 0x000000000000794d */ /* 0x000fea0003800000 */
        .weak           $__internal_2_$__cuda_sm20_div_s16
        .type           $__internal_2_$__cuda_sm20_div_s16,@function
        .size           $__internal_2_$__cuda_sm20_div_s16,(.L_x_21 - $__internal_2_$__cuda_sm20_div_s16)
$__internal_2_$__cuda_sm20_div_s16:
[----:B------:R-:W-:Y:S01]  /*00b0*/  IABS R8, R5 ;  /* 0x0000000500087213 */ /* 0x000fe20000000000 */
[----:B------:R-:W-:Y:S01]  /*00c0*/  IMAD.MOV.U32 R3, RZ, RZ, 0x4b800000 ;  /* 0x4b800000ff037424 */ /* 0x000fe200078e00ff */
[-C--:B------:R-:W-:Y:S02]  /*00d0*/  IABS R7, R2.reuse ;  /* 0x0000000200077213 */ /* 0x080fe40000000000 */
[----:B------:R-:W0:Y:S01]  /*00e0*/  I2F.U16 R0, R8 ;  /* 0x0000000800007306 */ /* 0x000e220000101000 */
[----:B------:R-:W-:-:S04]  /*00f0*/  LOP3.LUT R2, R5, R2, RZ, 0x3c, !PT ;  /* 0x0000000205027212 */ /* 0x000fc800078e3cff */
[----:B------:R-:W-:Y:S02]  /*0100*/  SHF.R.U32.HI R2, RZ, 0x1f, R2 ;  /* 0x0000001fff027819 */ /* 0x000fe40000011602 */
[C---:B0-----:R-:W-:Y:S02]  /*0110*/  FSETP.GEU.AND P1, PT, |R0|.reuse, 1.175494350822287508e-38, PT ;  /* 0x008000000000780b */ /* 0x041fe40003f2e200 */
[----:B------:R-:W-:Y:S02]  /*0120*/  FSETP.GT.AND P0, PT, |R0|, 8.50705917302346158658e+37, PT ;  /* 0x7e8000000000780b */ /* 0x000fe40003f04200 */
[----:B------:R-:W-:-:S04]  /*0130*/  FSEL R3, R3, 1, !P1 ;  /* 0x3f80000003037808 */ /* 0x000fc80004800000 */
[----:B------:R-:W-:Y:S02]  /*0140*/  FSEL R3, R3, 0.25, !P0 ;  /* 0x3e80000003037808 */ /* 0x000fe40004000000 */
[----:B------:R-:W-:-:S03]  /*0150*/  ISETP.NE.AND P0, PT, R5, RZ, PT ;  /* 0x000000ff0500720c */ /* 0x000fc60003f05270 */
[----:B------:R-:W-:Y:S02]  /*0160*/  FMUL R4, R0, R3 ;  /* 0x0000000300047220 */ /* 0x000fe40000400000 */
[----:B------:R-:W-:Y:S08]  /*0170*/  I2F.U16.RZ R0, R7 ;  /* 0x0000000700007306 */ /* 0x000ff0000010d000 */
[----:B------:R-:W0:Y:S02]  /*0180*/  MUFU.RCP R4, R4 ;  /* 0x0000000400047308 */ /* 0x000e240000001000 */
[----:B0-----:R-:W-:-:S04]  /*0190*/  FMUL R3, R3, R4 ;  /* 0x0000000403037220 */ /* 0x001fc80000400000 */
[----:B------:R-:W-:-:S04]  /*01a0*/  VIADD R3, R3, 0x2 ;  /* 0x0000000203037836 */ /* 0x000fc80000000000 */
[----:B------:R-:W-:Y:S01]  /*01b0*/  FMUL.RZ R0, R0, R3 ;  /* 0x0000000300007220 */ /* 0x000fe2000040c000 */
[----:B------:R-:W-:-:S05]  /*01c0*/  IMAD.MOV R3, RZ, RZ, -R2 ;  /* 0x000000ffff037224 */ /* 0x000fca00078e0a02 */
[----:B------:R-:W0:Y:S02]  /*01d0*/  F2I.U32.TRUNC.NTZ R0, R0 ;  /* 0x0000000000007305 */ /* 0x000e24000020f000 */
[----:B0-----:R-:W-:-:S05]  /*01e0*/  LOP3.LUT R3, R3, 0xffff, R0, 0x78, !PT ;  /* 0x0000ffff03037812 */ /* 0x001fca00078e7800 */
[----:B------:R-:W-:Y:S02]  /*01f0*/  IMAD.IADD R5, R2, 0x1, R3 ;  /* 0x0000000102057824 */ /* 0x000fe400078e0203 */
[----:B------:R-:W-:Y:S02]  /*0200*/  IMAD.MOV.U32 R2, RZ, RZ, R6 ;  /* 0x000000ffff027224 */ /* 0x000fe400078e0006 */
[----:B------:R-:W-:Y:S02]  /*0210*/  IMAD.MOV.U32 R3, RZ, RZ, 0x0 ;  /* 0x00000000ff037424 */ /* 0x000fe400078e00ff */
[----:B------:R-:W-:Y:S02]  /*0220*/  @!P0 IMAD.MOV.U32 R5, RZ, RZ, -0x1 ;  /* 0xffffffffff058424 */ /* 0x000fe400078e00ff */
[----:B------:R-:W-:Y:S05]  /*0230*/  RET.REL.NODEC R2 `(_Z8char_divPcS_S_) ;  /* 0xfffffffc02707950 */ /* 0x000fea0003c3ffff */
.L_x_18:
        /* <DEDUP_REMOVED lines=12> */
.L_x_21:


//--------------------- .nv.shared.reserved.0     --------------------------
	.section	.nv.shared.reserved.0,"aw",@nobits
	.weak		__nv_reservedSMEM_offset_0_alias
	.size		__nv_reservedSMEM_offset_0_alias, 0, 64
	.other		__nv_reservedSMEM_offset_0_alias,@"STO_CUDA_RESERVED_SHARED STV_DEFAULT"
__nv_reservedSMEM_offset_0_alias:
	.zero		0
	.zero		64


//--------------------- .nv.constant0._Z10double_divPdS_S_ --------------------------
	.section	.nv.constant0._Z10double_divPdS_S_,"a",@progbits
	.sectionflags	@""
	.align	4
.nv.constant0._Z10double_divPdS_S_:
	.zero		920


//--------------------- .nv.constant0._Z9float_divPfS_S_ --------------------------
	.section	.nv.constant0._Z9float_divPfS_S_,"a",@progbits
	.sectionflags	@""
	.align	4
.nv.constant0._Z9float_divPfS_S_:
	.zero		920


//--------------------- .nv.constant0._Z7int_divPiS_S_ --------------------------
	.section	.nv.constant0._Z7int_divPiS_S_,"a",@progbits
	.sectionflags	@""
	.align	4
.nv.constant0._Z7int_divPiS_S_:
	.zero		920


//--------------------- .nv.constant0._Z8char_divPcS_S_ --------------------------
	.section	.nv.constant0._Z8char_divPcS_S_,"a",@progbits
	.sectionflags	@""
	.align	4
.nv.constant0._Z8char_divPcS_S_:
	.zero		920


//--------------------- SYMBOLS --------------------------

	.type		.nv.reservedSmem.offset0,@object
	.size		.nv.reservedSmem.offset0,0x4
